//
// Generated by NVIDIA NVVM Compiler
//
// Compiler Build ID: CL-36424714
// Cuda compilation tools, release 13.0, V13.0.88
// Based on NVVM 20.0.0
//

.version 9.0
.target sm_100
.address_size 64

	// .globl	_Z13repeated_readPKfPfii

.visible .entry _Z13repeated_readPKfPfii(
	.param .u64 .ptr .align 1 _Z13repeated_readPKfPfii_param_0,
	.param .u64 .ptr .align 1 _Z13repeated_readPKfPfii_param_1,
	.param .u32 _Z13repeated_readPKfPfii_param_2,
	.param .u32 _Z13repeated_readPKfPfii_param_3
)
{
	.reg .pred 	%p<11>;
	.reg .b32 	%r<29>;
	.reg .b32 	%f<30>;
	.reg .b64 	%rd<17>;

	ld.param.u64 	%rd7, [_Z13repeated_readPKfPfii_param_0];
	ld.param.u64 	%rd6, [_Z13repeated_readPKfPfii_param_1];
	ld.param.u32 	%r15, [_Z13repeated_readPKfPfii_param_2];
	ld.param.u32 	%r16, [_Z13repeated_readPKfPfii_param_3];
	cvta.to.global.u64 	%rd1, %rd7;
	mov.u32 	%r17, %ctaid.x;
	mov.u32 	%r18, %ntid.x;
	mov.u32 	%r19, %tid.x;
	mad.lo.s32 	%r1, %r17, %r18, %r19;
	mov.u32 	%r20, %nctaid.x;
	mul.lo.s32 	%r2, %r18, %r20;
	setp.lt.s32 	%p1, %r16, 1;
	mov.f32 	%f28, 0f00000000;
	@%p1 bra 	$L__BB0_10;
	add.s32 	%r3, %r1, %r2;
	max.s32 	%r22, %r15, %r3;
	setp.lt.s32 	%p2, %r3, %r15;
	selp.u32 	%r4, 1, 0, %p2;
	add.s32 	%r23, %r3, %r4;
	sub.s32 	%r5, %r22, %r23;
	mul.wide.s32 	%rd8, %r1, 4;
	add.s64 	%rd2, %rd1, %rd8;
	mul.wide.s32 	%rd3, %r2, 4;
	add.s64 	%rd4, %rd2, %rd3;
	add.s32 	%r6, %r3, %r2;
	add.s64 	%rd5, %rd4, %rd3;
	add.s32 	%r7, %r6, %r2;
	mov.f32 	%f28, 0f00000000;
	mov.b32 	%r26, 0;
	div.u32 	%r24, %r5, %r2;
	add.s32 	%r9, %r24, %r4;
$L__BB0_2:
	setp.ge.s32 	%p3, %r1, %r15;
	@%p3 bra 	$L__BB0_9;
	and.b32  	%r10, %r9, 3;
	setp.eq.s32 	%p4, %r10, 3;
	mov.u32 	%r27, %r1;
	@%p4 bra 	$L__BB0_7;
	ld.global.nc.f32 	%f14, [%rd2];
	add.f32 	%f28, %f28, %f14;
	setp.eq.s32 	%p5, %r10, 0;
	mov.u32 	%r27, %r3;
	@%p5 bra 	$L__BB0_7;
	ld.global.nc.f32 	%f15, [%rd4];
	add.f32 	%f28, %f28, %f15;
	setp.eq.s32 	%p6, %r10, 1;
	mov.u32 	%r27, %r6;
	@%p6 bra 	$L__BB0_7;
	ld.global.nc.f32 	%f16, [%rd5];
	add.f32 	%f28, %f28, %f16;
	mov.u32 	%r27, %r7;
$L__BB0_7:
	setp.lt.u32 	%p7, %r9, 3;
	@%p7 bra 	$L__BB0_9;
$L__BB0_8:
	mul.wide.s32 	%rd9, %r27, 4;
	add.s64 	%rd10, %rd1, %rd9;
	ld.global.nc.f32 	%f17, [%rd10];
	add.f32 	%f18, %f28, %f17;
	add.s64 	%rd11, %rd10, %rd3;
	ld.global.nc.f32 	%f19, [%rd11];
	add.f32 	%f20, %f18, %f19;
	add.s64 	%rd12, %rd11, %rd3;
	ld.global.nc.f32 	%f21, [%rd12];
	add.f32 	%f22, %f20, %f21;
	add.s64 	%rd13, %rd12, %rd3;
	ld.global.nc.f32 	%f23, [%rd13];
	add.f32 	%f28, %f22, %f23;
	shl.b32 	%r25, %r2, 2;
	add.s32 	%r27, %r25, %r27;
	setp.lt.s32 	%p8, %r27, %r15;
	@%p8 bra 	$L__BB0_8;
$L__BB0_9:
	bar.sync 	0;
	add.s32 	%r26, %r26, 1;
	setp.ne.s32 	%p9, %r26, %r16;
	@%p9 bra 	$L__BB0_2;
$L__BB0_10:
	setp.ge.s32 	%p10, %r1, %r15;
	@%p10 bra 	$L__BB0_12;
	cvta.to.global.u64 	%rd14, %rd6;
	mul.wide.s32 	%rd15, %r1, 4;
	add.s64 	%rd16, %rd14, %rd15;
	st.global.f32 	[%rd16], %f28;
$L__BB0_12:
	ret;

}


// ===== COMPILED SASS (sm_100) =====

	.target	sm_100

	.elftype	@"ET_EXEC"


//--------------------- .note.nv.tkinfo           --------------------------
	.section	.note.nv.tkinfo,"",@"SHT_NOTE"
	.sectionflags	@"SHF_NOTE_NV_TKINFO"
	.tkinfo
        /*0018*/ 	.word	0x00000002
        /*0030*/ 	.string	""
        /*0030*/ 	.string	"ptxas"
        /*0030*/ 	.string	"Cuda compilation tools, release 13.0, V13.0.88"
        /*0030*/ 	.string	"Build cuda_13.0.r13.0/compiler.36424714_0"
        /*0030*/ 	.string	"-arch sm_100 -m 64 "



//--------------------- .note.nv.cuinfo           --------------------------
	.section	.note.nv.cuinfo,"",@"SHT_NOTE"
	.sectionflags	@"SHF_NOTE_NV_CUINFO"
        /*0018*/ 	.short	0x0002
        /*001a*/ 	.short	0x0064
        /*001c*/ 	.short	0x0082
	.zero		2


//--------------------- .nv.info                  --------------------------
	.section	.nv.info,"",@"SHT_CUDA_INFO"
	.align	4


	//----- nvinfo : EIATTR_REGCOUNT
	.align		4
        /*0000*/ 	.byte	0x04, 0x2f
        /*0002*/ 	.short	(.L_1 - .L_0)
	.align		4
.L_0:
        /*0004*/ 	.word	index@(_Z13repeated_readPKfPfii)
        /*0008*/ 	.word	0x0000001a


	//----- nvinfo : EIATTR_FRAME_SIZE
	.align		4
.L_1:
        /*000c*/ 	.byte	0x04, 0x11
        /*000e*/ 	.short	(.L_3 - .L_2)
	.align		4
.L_2:
        /*0010*/ 	.word	index@(_Z13repeated_readPKfPfii)
        /*0014*/ 	.word	0x00000000


	//----- nvinfo : EIATTR_MIN_STACK_SIZE
	.align		4
.L_3:
        /*0018*/ 	.byte	0x04, 0x12
        /*001a*/ 	.short	(.L_5 - .L_4)
	.align		4
.L_4:
        /*001c*/ 	.word	index@(_Z13repeated_readPKfPfii)
        /*0020*/ 	.word	0x00000000
.L_5:


//--------------------- .nv.compat                --------------------------
	.section	.nv.compat,"",@"SHT_CUDA_COMPAT_INFO"
	.align	4
        /*0000*/ 	.byte	0x02, 0x09, 0x00, 0x00, 0x02, 0x02, 0x01, 0x00, 0x02, 0x05, 0x05, 0x00, 0x03, 0x07, 0x01, 0x01
        /*0010*/ 	.byte	0x02, 0x03, 0x00, 0x00, 0x02, 0x06, 0x01, 0x00, 0x04, 0x0b, 0x08, 0x00, 0x09, 0x00, 0x00, 0x00
        /*0020*/ 	.byte	0x00, 0x00, 0x00, 0x00


//--------------------- .nv.info._Z13repeated_readPKfPfii --------------------------
	.section	.nv.info._Z13repeated_readPKfPfii,"",@"SHT_CUDA_INFO"
	.sectionflags	@""
	.align	4


	//----- nvinfo : EIATTR_CUDA_API_VERSION
	.align		4
        /*0000*/ 	.byte	0x04, 0x37
        /*0002*/ 	.short	(.L_7 - .L_6)
.L_6:
        /*0004*/ 	.word	0x00000082


	//----- nvinfo : EIATTR_KPARAM_INFO
	.align		4
.L_7:
        /*0008*/ 	.byte	0x04, 0x17
        /*000a*/ 	.short	(.L_9 - .L_8)
.L_8:
        /*000c*/ 	.word	0x00000000
        /*0010*/ 	.short	0x0003
        /*0012*/ 	.short	0x0014
        /*0014*/ 	.byte	0x00, 0xf0, 0x11, 0x00


	//----- nvinfo : EIATTR_KPARAM_INFO
	.align		4
.L_9:
        /*0018*/ 	.byte	0x04, 0x17
        /*001a*/ 	.short	(.L_11 - .L_10)
.L_10:
        /*001c*/ 	.word	0x00000000
        /*0020*/ 	.short	0x0002
        /*0022*/ 	.short	0x0010
        /*0024*/ 	.byte	0x00, 0xf0, 0x11, 0x00


	//----- nvinfo : EIATTR_KPARAM_INFO
	.align		4
.L_11:
        /*0028*/ 	.byte	0x04, 0x17
        /*002a*/ 	.short	(.L_13 - .L_12)
.L_12:
        /*002c*/ 	.word	0x00000000
        /*0030*/ 	.short	0x0001
        /*0032*/ 	.short	0x0008
        /*0034*/ 	.byte	0x00, 0xf5, 0x21, 0x00


	//----- nvinfo : EIATTR_KPARAM_INFO
	.align		4
.L_13:
        /*0038*/ 	.byte	0x04, 0x17
        /*003a*/ 	.short	(.L_15 - .L_14)
.L_14:
        /*003c*/ 	.word	0x00000000
        /*0040*/ 	.short	0x0000
        /*0042*/ 	.short	0x0000
        /*0044*/ 	.byte	0x00, 0xf5, 0x21, 0x00


	//----- nvinfo : EIATTR_SPARSE_MMA_MASK
	.align		4
.L_15:
        /*0048*/ 	.byte	0x03, 0x50
        /*004a*/ 	.short	0x0000


	//----- nvinfo : EIATTR_MAXREG_COUNT
	.align		4
        /*004c*/ 	.byte	0x03, 0x1b
        /*004e*/ 	.short	0x00ff


	//----- nvinfo : EIATTR_NUM_BARRIERS
	.align		4
        /*0050*/ 	.byte	0x02, 0x4c
        /*0052*/ 	.byte	0x01
	.zero		1


	//----- nvinfo : EIATTR_MERCURY_ISA_VERSION
	.align		4
        /*0054*/ 	.byte	0x03, 0x5f
        /*0056*/ 	.short	0x0101


	//----- nvinfo : EIATTR_VRC_CTA_INIT_COUNT
	.align		4
        /*0058*/ 	.byte	0x02, 0x4a
	.zero		1
	.zero		1


	//----- nvinfo : EIATTR_EXIT_INSTR_OFFSETS
	.align		4
        /*005c*/ 	.byte	0x04, 0x1c
        /*005e*/ 	.short	(.L_17 - .L_16)


	//   ....[0]....
.L_16:
        /*0060*/ 	.word	0x000005c0


	//   ....[1]....
        /*0064*/ 	.word	0x00000600


	//----- nvinfo : EIATTR_CRS_STACK_SIZE
	.align		4
.L_17:
        /*0068*/ 	.byte	0x04, 0x1e
        /*006a*/ 	.short	(.L_19 - .L_18)
.L_18:
        /*006c*/ 	.word	0x00000000


	//----- nvinfo : EIATTR_CBANK_PARAM_SIZE
	.align		4
.L_19:
        /*0070*/ 	.byte	0x03, 0x19
        /*0072*/ 	.short	0x0018


	//----- nvinfo : EIATTR_PARAM_CBANK
	.align		4
        /*0074*/ 	.byte	0x04, 0x0a
        /*0076*/ 	.short	(.L_21 - .L_20)
	.align		4
.L_20:
        /*0078*/ 	.word	index@(.nv.constant0._Z13repeated_readPKfPfii)
        /*007c*/ 	.short	0x0380
        /*007e*/ 	.short	0x0018


	//----- nvinfo : EIATTR_SW_WAR
	.align		4
.L_21:
        /*0080*/ 	.byte	0x04, 0x36
        /*0082*/ 	.short	(.L_23 - .L_22)
.L_22:
        /*0084*/ 	.word	0x00000008
.L_23:


//--------------------- .nv.callgraph             --------------------------
	.section	.nv.callgraph,"",@"SHT_CUDA_CALLGRAPH"
	.align	4
	.sectionentsize	8
	.align		4
        /*0000*/ 	.word	0x00000000
	.align		4
        /*0004*/ 	.word	0xffffffff
	.align		4
        /*0008*/ 	.word	0x00000000
	.align		4
        /*000c*/ 	.word	0xfffffffe
	.align		4
        /*0010*/ 	.word	0x00000000
	.align		4
        /*0014*/ 	.word	0xfffffffd
	.align		4
        /*0018*/ 	.word	0x00000000
	.align		4
        /*001c*/ 	.word	0xfffffffc


//--------------------- .text._Z13repeated_readPKfPfii --------------------------
	.section	.text._Z13repeated_readPKfPfii,"ax",@progbits
	.align	128
        .global         _Z13repeated_readPKfPfii
        .type           _Z13repeated_readPKfPfii,@function
        .size           _Z13repeated_readPKfPfii,(.L_x_8 - _Z13repeated_readPKfPfii)
        .other          _Z13repeated_readPKfPfii,@"STO_CUDA_ENTRY STV_DEFAULT"
_Z13repeated_readPKfPfii:
.text._Z13repeated_readPKfPfii:
[----:B------:R-:W-:Y:S01]  /*0000*/  LDC R1, c[0x0][0x37c] ;  /* 0x0000df00ff017b82 */ /* 0x000fe20000000800 */
[----:B------:R-:W0:Y:S01]  /*0010*/  S2R R0, SR_TID.X ;  /* 0x0000000000007919 */ /* 0x000e220000002100 */
[----:B------:R-:W1:Y:S06]  /*0020*/  LDCU UR8, c[0x0][0x394] ;  /* 0x00007280ff0877ac */ /* 0x000e6c0008000800 */
[----:B------:R-:W0:Y:S01]  /*0030*/  S2UR UR4, SR_CTAID.X ;  /* 0x00000000000479c3 */ /* 0x000e220000002500 */
[----:B------:R-:W-:Y:S01]  /*0040*/  HFMA2 R10, -RZ, RZ, 0, 0 ;  /* 0x00000000ff0a7431 */ /* 0x000fe200000001ff */
[----:B------:R-:W2:Y:S06]  /*0050*/  LDCU.64 UR6, c[0x0][0x358] ;  /* 0x00006b00ff0677ac */ /* 0x000eac0008000a00 */
[----:B------:R-:W0:Y:S01]  /*0060*/  LDC R9, c[0x0][0x360] ;  /* 0x0000d800ff097b82 */ /* 0x000e220000000800 */
[----:B------:R-:W3:Y:S01]  /*0070*/  LDCU UR5, c[0x0][0x370] ;  /* 0x00006e00ff0577ac */ /* 0x000ee20008000800 */
[----:B-1----:R-:W-:Y:S01]  /*0080*/  UISETP.GE.AND UP0, UPT, UR8, 0x1, UPT ;  /* 0x000000010800788c */ /* 0x002fe2000bf06270 */
[----:B0-----:R-:W-:-:S02]  /*0090*/  IMAD R0, R9, UR4, R0 ;  /* 0x0000000409007c24 */ /* 0x001fc4000f8e0200 */
[----:B---3--:R-:W-:-:S06]  /*00a0*/  IMAD R9, R9, UR5, RZ ;  /* 0x0000000509097c24 */ /* 0x008fcc000f8e02ff */
[----:B--2---:R-:W-:Y:S05]  /*00b0*/  BRA.U !UP0, `(.L_x_0) ;  /* 0x0000000508387547 */ /* 0x004fea000b800000 */
[----:B------:R-:W0:Y:S01]  /*00c0*/  I2F.U32.RP R4, R9 ;  /* 0x0000000900047306 */ /* 0x000e220000209000 */
[----:B------:R-:W1:Y:S01]  /*00d0*/  LDCU UR4, c[0x0][0x390] ;  /* 0x00007200ff0477ac */ /* 0x000e620008000800 */
[----:B------:R-:W-:Y:S01]  /*00e0*/  IADD3 R8, PT, PT, R0, R9, RZ ;  /* 0x0000000900087210 */ /* 0x000fe20007ffe0ff */
[----:B------:R-:W-:Y:S01]  /*00f0*/  IMAD.MOV R7, RZ, RZ, -R9 ;  /* 0x000000ffff077224 */ /* 0x000fe200078e0a09 */
[C---:B------:R-:W-:Y:S01]  /*0100*/  ISETP.NE.U32.AND P2, PT, R9.reuse, RZ, PT ;  /* 0x000000ff0900720c */ /* 0x040fe20003f45070 */
[----:B------:R-:W-:Y:S01]  /*0110*/  IMAD.MOV.U32 R2, RZ, RZ, RZ ;  /* 0x000000ffff027224 */ /* 0x000fe200078e00ff */
[----:B------:R-:W-:Y:S01]  /*0120*/  MOV R10, RZ ;  /* 0x000000ff000a7202 */ /* 0x000fe20000000f00 */
[----:B------:R-:W-:-:S04]  /*0130*/  IMAD.IADD R12, R9, 0x1, R8 ;  /* 0x00000001090c7824 */ /* 0x000fc800078e0208 */
[----:B------:R-:W-:Y:S01]  /*0140*/  IMAD.IADD R19, R9, 0x1, R12 ;  /* 0x0000000109137824 */ /* 0x000fe200078e020c */
[----:B0-----:R-:W0:Y:S01]  /*0150*/  MUFU.RCP R4, R4 ;  /* 0x0000000400047308 */ /* 0x001e220000001000 */
[C---:B-1----:R-:W-:Y:S02]  /*0160*/  ISETP.GE.AND P0, PT, R8.reuse, UR4, PT ;  /* 0x0000000408007c0c */ /* 0x042fe4000bf06270 */
[----:B------:R-:W-:Y:S01]  /*0170*/  VIMNMX R5, PT, PT, R8, UR4, !PT ;  /* 0x0000000408057c48 */ /* 0x000fe2000ffe0100 */
[----:B------:R-:W-:Y:S01]  /*0180*/  UMOV UR4, URZ ;  /* 0x000000ff00047c82 */ /* 0x000fe20008000000 */
[----:B------:R-:W-:Y:S02]  /*0190*/  SEL R11, RZ, 0x1, P0 ;  /* 0x00000001ff0b7807 */ /* 0x000fe40000000000 */
[----:B0-----:R-:W-:-:S06]  /*01a0*/  IADD3 R3, PT, PT, R4, 0xffffffe, RZ ;  /* 0x0ffffffe04037810 */ /* 0x001fcc0007ffe0ff */
[----:B------:R-:W0:Y:S02]  /*01b0*/  F2I.FTZ.U32.TRUNC.NTZ R3, R3 ;  /* 0x0000000300037305 */ /* 0x000e24000021f000 */
[----:B0-----:R-:W-:-:S04]  /*01c0*/  IMAD R7, R7, R3, RZ ;  /* 0x0000000307077224 */ /* 0x001fc800078e02ff */
[----:B------:R-:W-:Y:S01]  /*01d0*/  IMAD.HI.U32 R7, R3, R7, R2 ;  /* 0x0000000703077227 */ /* 0x000fe200078e0002 */
[----:B------:R-:W-:-:S05]  /*01e0*/  IADD3 R2, PT, PT, R5, -R8, -R11 ;  /* 0x8000000805027210 */ /* 0x000fca0007ffe80b */
[----:B------:R-:W-:-:S05]  /*01f0*/  IMAD.HI.U32 R6, R7, R2, RZ ;  /* 0x0000000207067227 */ /* 0x000fca00078e00ff */
[----:B------:R-:W-:-:S05]  /*0200*/  IADD3 R4, PT, PT, -R6, RZ, RZ ;  /* 0x000000ff06047210 */ /* 0x000fca0007ffe1ff */
[----:B------:R-:W-:Y:S02]  /*0210*/  IMAD R4, R9, R4, R2 ;  /* 0x0000000409047224 */ /* 0x000fe400078e0202 */
[----:B------:R-:W0:Y:S03]  /*0220*/  LDC.64 R2, c[0x0][0x380] ;  /* 0x0000e000ff027b82 */ /* 0x000e260000000a00 */
[----:B------:R-:W-:-:S13]  /*0230*/  ISETP.GE.U32.AND P0, PT, R4, R9, PT ;  /* 0x000000090400720c */ /* 0x000fda0003f06070 */
[----:B------:R-:W-:Y:S01]  /*0240*/  @P0 IMAD.IADD R4, R4, 0x1, -R9 ;  /* 0x0000000104040824 */ /* 0x000fe200078e0a09 */
[----:B------:R-:W-:-:S04]  /*0250*/  @P0 IADD3 R6, PT, PT, R6, 0x1, RZ ;  /* 0x0000000106060810 */ /* 0x000fc80007ffe0ff */
[----:B------:R-:W-:Y:S01]  /*0260*/  ISETP.GE.U32.AND P1, PT, R4, R9, PT ;  /* 0x000000090400720c */ /* 0x000fe20003f26070 */
[----:B0-----:R-:W-:-:S04]  /*0270*/  IMAD.WIDE R2, R0, 0x4, R2 ;  /* 0x0000000400027825 */ /* 0x001fc800078e0202 */
[----:B------:R-:W-:-:S08]  /*0280*/  IMAD.WIDE R4, R9, 0x4, R2 ;  /* 0x0000000409047825 */ /* 0x000fd000078e0202 */
[----:B------:R-:W-:Y:S02]  /*0290*/  @P1 IADD3 R6, PT, PT, R6, 0x1, RZ ;  /* 0x0000000106061810 */ /* 0x000fe40007ffe0ff */
[----:B------:R-:W-:-:S04]  /*02a0*/  @!P2 LOP3.LUT R6, RZ, R9, RZ, 0x33, !PT ;  /* 0x00000009ff06a212 */ /* 0x000fc800078e33ff */
[----:B------:R-:W-:Y:S01]  /*02b0*/  IADD3 R11, PT, PT, R11, R6, RZ ;  /* 0x000000060b0b7210 */ /* 0x000fe20007ffe0ff */
[----:B------:R-:W-:-:S07]  /*02c0*/  IMAD.WIDE R6, R9, 0x4, R4 ;  /* 0x0000000409067825 */ /* 0x000fce00078e0204 */
.L_x_6:
[----:B------:R-:W0:Y:S01]  /*02d0*/  LDCU.64 UR8, c[0x0][0x390] ;  /* 0x00007200ff0877ac */ /* 0x000e220008000a00 */
[----:B------:R-:W-:Y:S01]  /*02e0*/  BSSY.RECONVERGENT B0, `(.L_x_1) ;  /* 0x0000029000007945 */ /* 0x000fe20003800200 */
[----:B------:R-:W-:Y:S01]  /*02f0*/  UIADD3 UR4, UPT, UPT, UR4, 0x1, URZ ;  /* 0x0000000104047890 */ /* 0x000fe2000fffe0ff */
[----:B0-----:R-:W-:-:S03]  /*0300*/  ISETP.GE.AND P0, PT, R0, UR8, PT ;  /* 0x0000000800007c0c */ /* 0x001fc6000bf06270 */
[----:B------:R-:W-:-:S10]  /*0310*/  UISETP.NE.AND UP0, UPT, UR4, UR9, UPT ;  /* 0x000000090400728c */ /* 0x000fd4000bf05270 */
[----:B------:R-:W-:Y:S05]  /*0320*/  @P0 BRA `(.L_x_2) ;  /* 0x0000000000900947 */ /* 0x000fea0003800000 */
[C---:B------:R-:W-:Y:S01]  /*0330*/  LOP3.LUT R14, R11.reuse, 0x3, RZ, 0xc0, !PT ;  /* 0x000000030b0e7812 */ /* 0x040fe200078ec0ff */
[----:B------:R-:W-:Y:S01]  /*0340*/  BSSY.RECONVERGENT B1, `(.L_x_3) ;  /* 0x0000011000017945 */ /* 0x000fe20003800200 */
[----:B------:R-:W-:Y:S02]  /*0350*/  ISETP.GE.U32.AND P0, PT, R11, 0x3, PT ;  /* 0x000000030b00780c */ /* 0x000fe40003f06070 */
[----:B------:R-:W-:Y:S02]  /*0360*/  ISETP.NE.AND P1, PT, R14, 0x3, PT ;  /* 0x000000030e00780c */ /* 0x000fe40003f25270 */
[----:B------:R-:W-:-:S11]  /*0370*/  MOV R18, R0 ;  /* 0x0000000000127202 */ /* 0x000fd60000000f00 */
[----:B------:R-:W-:Y:S05]  /*0380*/  @!P1 BRA `(.L_x_4) ;  /* 0x0000000000309947 */ /* 0x000fea0003800000 */
[----:B------:R-:W2:Y:S01]  /*0390*/  LDG.E.CONSTANT R13, desc[UR6][R2.64] ;  /* 0x00000006020d7981 */ /* 0x000ea2000c1e9900 */
[----:B------:R-:W-:Y:S02]  /*03a0*/  ISETP.NE.AND P1, PT, R14, RZ, PT ;  /* 0x000000ff0e00720c */ /* 0x000fe40003f25270 */
[----:B------:R-:W-:Y:S01]  /*03b0*/  MOV R18, R8 ;  /* 0x0000000800127202 */ /* 0x000fe20000000f00 */
[----:B--2---:R-:W-:-:S10]  /*03c0*/  FADD R10, R10, R13 ;  /* 0x0000000d0a0a7221 */ /* 0x004fd40000000000 */
[----:B------:R-:W-:Y:S05]  /*03d0*/  @!P1 BRA `(.L_x_4) ;  /* 0x00000000001c9947 */ /* 0x000fea0003800000 */
[----:B------:R-:W-:Y:S01]  /*03e0*/  ISETP.NE.AND P1, PT, R14, 0x1, PT ;  /* 0x000000010e00780c */ /* 0x000fe20003f25270 */
[----:B------:R-:W2:-:S12]  /*03f0*/  LDG.E.CONSTANT R13, desc[UR6][R4.64] ;  /* 0x00000006040d7981 */ /* 0x000e98000c1e9900 */
[----:B------:R-:W3:Y:S01]  /*0400*/  @P1 LDG.E.CONSTANT R15, desc[UR6][R6.64] ;  /* 0x00000006060f1981 */ /* 0x000ee2000c1e9900 */
[----:B------:R-:W-:Y:S01]  /*0410*/  IMAD.MOV.U32 R18, RZ, RZ, R12 ;  /* 0x000000ffff127224 */ /* 0x000fe200078e000c */
[----:B------:R-:W-:Y:S01]  /*0420*/  @P1 MOV R18, R19 ;  /* 0x0000001300121202 */ /* 0x000fe20000000f00 */
[----:B--2---:R-:W-:-:S04]  /*0430*/  FADD R10, R10, R13 ;  /* 0x0000000d0a0a7221 */ /* 0x004fc80000000000 */
[----:B---3--:R-:W-:-:S07]  /*0440*/  @P1 FADD R10, R10, R15 ;  /* 0x0000000f0a0a1221 */ /* 0x008fce0000000000 */
.L_x_4:
[----:B------:R-:W-:Y:S05]  /*0450*/  BSYNC.RECONVERGENT B1 ;  /* 0x0000000000017941 */ /* 0x000fea0003800200 */
.L_x_3:
[----:B------:R-:W-:Y:S05]  /*0460*/  @!P0 BRA `(.L_x_2) ;  /* 0x0000000000408947 */ /* 0x000fea0003800000 */
.L_x_5:
[----:B------:R-:W0:Y:S02]  /*0470*/  LDC.64 R22, c[0x0][0x380] ;  /* 0x0000e000ff167b82 */ /* 0x000e240000000a00 */
[----:B0-----:R-:W-:-:S04]  /*0480*/  IMAD.WIDE R22, R18, 0x4, R22 ;  /* 0x0000000412167825 */ /* 0x001fc800078e0216 */
[C---:B------:R-:W-:Y:S02]  /*0490*/  IMAD.WIDE R14, R9.reuse, 0x4, R22 ;  /* 0x00000004090e7825 */ /* 0x040fe400078e0216 */
[----:B------:R-:W2:Y:S02]  /*04a0*/  LDG.E.CONSTANT R23, desc[UR6][R22.64] ;  /* 0x0000000616177981 */ /* 0x000ea4000c1e9900 */
[C---:B------:R-:W-:Y:S02]  /*04b0*/  IMAD.WIDE R16, R9.reuse, 0x4, R14 ;  /* 0x0000000409107825 */ /* 0x040fe400078e020e */
[----:B------:R-:W3:Y:S02]  /*04c0*/  LDG.E.CONSTANT R15, desc[UR6][R14.64] ;  /* 0x000000060e0f7981 */ /* 0x000ee4000c1e9900 */
[C---:B------:R-:W-:Y:S02]  /*04d0*/  IMAD.WIDE R20, R9.reuse, 0x4, R16 ;  /* 0x0000000409147825 */ /* 0x040fe400078e0210 */
[----:B------:R-:W4:Y:S04]  /*04e0*/  LDG.E.CONSTANT R17, desc[UR6][R16.64] ;  /* 0x0000000610117981 */ /* 0x000f28000c1e9900 */
[----:B------:R-:W5:Y:S01]  /*04f0*/  LDG.E.CONSTANT R21, desc[UR6][R20.64] ;  /* 0x0000000614157981 */ /* 0x000f62000c1e9900 */
[----:B------:R-:W-:-:S04]  /*0500*/  LEA R18, R9, R18, 0x2 ;  /* 0x0000001209127211 */ /* 0x000fc800078e10ff */
[----:B------:R-:W-:Y:S01]  /*0510*/  ISETP.GE.AND P0, PT, R18, UR8, PT ;  /* 0x0000000812007c0c */ /* 0x000fe2000bf06270 */
[----:B--2---:R-:W-:-:S04]  /*0520*/  FADD R10, R23, R10 ;  /* 0x0000000a170a7221 */ /* 0x004fc80000000000 */
[----:B---3--:R-:W-:-:S04]  /*0530*/  FADD R10, R10, R15 ;  /* 0x0000000f0a0a7221 */ /* 0x008fc80000000000 */
[----:B----4-:R-:W-:-:S04]  /*0540*/  FADD R10, R10, R17 ;  /* 0x000000110a0a7221 */ /* 0x010fc80000000000 */
[----:B-----5:R-:W-:Y:S01]  /*0550*/  FADD R10, R10, R21 ;  /* 0x000000150a0a7221 */ /* 0x020fe20000000000 */
[----:B------:R-:W-:Y:S06]  /*0560*/  @!P0 BRA `(.L_x_5) ;  /* 0xfffffffc00c08947 */ /* 0x000fec000383ffff */
.L_x_2:
[----:B------:R-:W-:Y:S05]  /*0570*/  BSYNC.RECONVERGENT B0 ;  /* 0x0000000000007941 */ /* 0x000fea0003800200 */
.L_x_1:
[----:B------:R-:W-:Y:S06]  /*0580*/  BAR.SYNC.DEFER_BLOCKING 0x0 ;  /* 0x0000000000007b1d */ /* 0x000fec0000010000 */
[----:B------:R-:W-:Y:S05]  /*0590*/  BRA.U UP0, `(.L_x_6) ;  /* 0xfffffffd004c7547 */ /* 0x000fea000b83ffff */
.L_x_0:
[----:B------:R-:W0:Y:S02]  /*05a0*/  LDCU UR5, c[0x0][0x390] ;  /* 0x00007200ff0577ac */ /* 0x000e240008000800 */
[----:B0-----:R-:W-:-:S13]  /*05b0*/  ISETP.GE.AND P0, PT, R0, UR5, PT ;  /* 0x0000000500007c0c */ /* 0x001fda000bf06270 */
[----:B------:R-:W-:Y:S05]  /*05c0*/  @P0 EXIT ;  /* 0x000000000000094d */ /* 0x000fea0003800000 */
[----:B------:R-:W0:Y:S02]  /*05d0*/  LDC.64 R2, c[0x0][0x388] ;  /* 0x0000e200ff027b82 */ /* 0x000e240000000a00 */
[----:B0-----:R-:W-:-:S05]  /*05e0*/  IMAD.WIDE R2, R0, 0x4, R2 ;  /* 0x0000000400027825 */ /* 0x001fca00078e0202 */
[----:B------:R-:W-:Y:S01]  /*05f0*/  STG.E desc[UR6][R2.64], R10 ;  /* 0x0000000a02007986 */ /* 0x000fe2000c101906 */
[----:B------:R-:W-:Y:S05]  /*0600*/  EXIT ;  /* 0x000000000000794d */ /* 0x000fea0003800000 */
.L_x_7:
[----:B------:R-:W-:-:S00]  /*0610*/  BRA `(.L_x_7) ;  /* 0xfffffffc00fc7947 */ /* 0x000fc0000383ffff */
[----:B------:R-:W-:-:S00]  /*0620*/  NOP ;  /* 0x0000000000007918 */ /* 0x000fc00000000000 */
        /* <DEDUP_REMOVED lines=13> */
.L_x_8:


//--------------------- .nv.shared.reserved.0     --------------------------
	.section	.nv.shared.reserved.0,"aw",@nobits
	.weak		__nv_reservedSMEM_offset_0_alias
	.size		__nv_reservedSMEM_offset_0_alias, 0, 64
	.other		__nv_reservedSMEM_offset_0_alias,@"STO_CUDA_RESERVED_SHARED STV_DEFAULT"
__nv_reservedSMEM_offset_0_alias:
	.zero		0
	.zero		64


//--------------------- .nv.constant0._Z13repeated_readPKfPfii --------------------------
	.section	.nv.constant0._Z13repeated_readPKfPfii,"a",@progbits
	.sectionflags	@""
	.align	4
.nv.constant0._Z13repeated_readPKfPfii:
	.zero		920


//--------------------- SYMBOLS --------------------------

	.type		.nv.reservedSmem.offset0,@object
	.size		.nv.reservedSmem.offset0,0x4
